	.headerflags	@"EF_CUDA_TEXMODE_UNIFIED EF_CUDA_64BIT_ADDRESS EF_CUDA_ACCELERATORS EF_CUDA_SM90 EF_CUDA_VIRTUAL_SM(EF_CUDA_SM90)"
	.elftype	@"ET_EXEC"


//--------------------- .nv.info                  --------------------------
	.section	.nv.info,"",@"SHT_CUDA_INFO"
	.align	4


	//----- nvinfo : EIATTR_REGCOUNT
	.align		4
        /*0000*/ 	.byte	0x04, 0x2f
        /*0002*/ 	.short	(.L_1 - .L_0)
	.align		4
.L_0:
        /*0004*/ 	.word	index@(triton_poi_fused__unsafe_index_add_mul_sub_41)
        /*0008*/ 	.word	0x00000018


	//----- nvinfo : EIATTR_MIN_STACK_SIZE
	.align		4
.L_1:
        /*000c*/ 	.byte	0x04, 0x12
        /*000e*/ 	.short	(.L_3 - .L_2)
	.align		4
.L_2:
        /*0010*/ 	.word	index@(triton_poi_fused__unsafe_index_add_mul_sub_41)
        /*0014*/ 	.word	0x00000000


	//----- nvinfo : EIATTR_FRAME_SIZE
	.align		4
.L_3:
        /*0018*/ 	.byte	0x04, 0x11
        /*001a*/ 	.short	(.L_5 - .L_4)
	.align		4
.L_4:
        /*001c*/ 	.word	index@(triton_poi_fused__unsafe_index_add_mul_sub_41)
        /*0020*/ 	.word	0x00000000


	//----- nvinfo : EIATTR_MIN_STACK_SIZE
	.align		4
.L_5:
        /*0024*/ 	.byte	0x04, 0x12
        /*0026*/ 	.short	(.L_7 - .L_6)
	.align		4
.L_6:
        /*0028*/ 	.word	index@(triton_poi_fused__unsafe_index_add_mul_sub_41)
        /*002c*/ 	.word	0x00000000
.L_7:


//--------------------- .nv.info.triton_poi_fused__unsafe_index_add_mul_sub_41 --------------------------
	.section	.nv.info.triton_poi_fused__unsafe_index_add_mul_sub_41,"",@"SHT_CUDA_INFO"
	.sectionflags	@""
	.align	4


	//----- nvinfo : EIATTR_CUDA_API_VERSION
	.align		4
        /*0000*/ 	.byte	0x04, 0x37
        /*0002*/ 	.short	(.L_9 - .L_8)
.L_8:
        /*0004*/ 	.word	0x0000007c


	//----- nvinfo : EIATTR_KPARAM_INFO
	.align		4
.L_9:
        /*0008*/ 	.byte	0x04, 0x17
        /*000a*/ 	.short	(.L_11 - .L_10)
.L_10:
        /*000c*/ 	.word	0x00000000
        /*0010*/ 	.short	0x0006
        /*0012*/ 	.short	0x0030
        /*0014*/ 	.byte	0x00, 0xf0, 0x11, 0x00


	//----- nvinfo : EIATTR_KPARAM_INFO
	.align		4
.L_11:
        /*0018*/ 	.byte	0x04, 0x17
        /*001a*/ 	.short	(.L_13 - .L_12)
.L_12:
        /*001c*/ 	.word	0x00000000
        /*0020*/ 	.short	0x0005
        /*0022*/ 	.short	0x0028
        /*0024*/ 	.byte	0x00, 0xf4, 0x21, 0x00


	//----- nvinfo : EIATTR_KPARAM_INFO
	.align		4
.L_13:
        /*0028*/ 	.byte	0x04, 0x17
        /*002a*/ 	.short	(.L_15 - .L_14)
.L_14:
        /*002c*/ 	.word	0x00000000
        /*0030*/ 	.short	0x0004
        /*0032*/ 	.short	0x0020
        /*0034*/ 	.byte	0x00, 0xf4, 0x21, 0x00


	//----- nvinfo : EIATTR_KPARAM_INFO
	.align		4
.L_15:
        /*0038*/ 	.byte	0x04, 0x17
        /*003a*/ 	.short	(.L_17 - .L_16)
.L_16:
        /*003c*/ 	.word	0x00000000
        /*0040*/ 	.short	0x0003
        /*0042*/ 	.short	0x0018
        /*0044*/ 	.byte	0x00, 0xf4, 0x21, 0x00


	//----- nvinfo : EIATTR_KPARAM_INFO
	.align		4
.L_17:
        /*0048*/ 	.byte	0x04, 0x17
        /*004a*/ 	.short	(.L_19 - .L_18)
.L_18:
        /*004c*/ 	.word	0x00000000
        /*0050*/ 	.short	0x0002
        /*0052*/ 	.short	0x0010
        /*0054*/ 	.byte	0x00, 0xf4, 0x21, 0x00


	//----- nvinfo : EIATTR_KPARAM_INFO
	.align		4
.L_19:
        /*0058*/ 	.byte	0x04, 0x17
        /*005a*/ 	.short	(.L_21 - .L_20)
.L_20:
        /*005c*/ 	.word	0x00000000
        /*0060*/ 	.short	0x0001
        /*0062*/ 	.short	0x0008
        /*0064*/ 	.byte	0x00, 0xf4, 0x21, 0x00


	//----- nvinfo : EIATTR_KPARAM_INFO
	.align		4
.L_21:
        /*0068*/ 	.byte	0x04, 0x17
        /*006a*/ 	.short	(.L_23 - .L_22)
.L_22:
        /*006c*/ 	.word	0x00000000
        /*0070*/ 	.short	0x0000
        /*0072*/ 	.short	0x0000
        /*0074*/ 	.byte	0x00, 0xf4, 0x21, 0x00


	//----- nvinfo : EIATTR_SPARSE_MMA_MASK
	.align		4
.L_23:
        /*0078*/ 	.byte	0x03, 0x50
        /*007a*/ 	.short	0x0000


	//----- nvinfo : EIATTR_MAXREG_COUNT
	.align		4
        /*007c*/ 	.byte	0x03, 0x1b
        /*007e*/ 	.short	0x00ff


	//----- nvinfo : EIATTR_EXIT_INSTR_OFFSETS
	.align		4
        /*0080*/ 	.byte	0x04, 0x1c
        /*0082*/ 	.short	(.L_25 - .L_24)


	//   ....[0]....
.L_24:
        /*0084*/ 	.word	0x000005c0


	//----- nvinfo : EIATTR_REQNTID
	.align		4
.L_25:
        /*0088*/ 	.byte	0x04, 0x10
        /*008a*/ 	.short	(.L_27 - .L_26)
.L_26:
        /*008c*/ 	.word	0x00000100
        /*0090*/ 	.word	0x00000001
        /*0094*/ 	.word	0x00000001


	//----- nvinfo : EIATTR_CBANK_PARAM_SIZE
	.align		4
.L_27:
        /*0098*/ 	.byte	0x03, 0x19
        /*009a*/ 	.short	0x0034


	//----- nvinfo : EIATTR_PARAM_CBANK
	.align		4
        /*009c*/ 	.byte	0x04, 0x0a
        /*009e*/ 	.short	(.L_29 - .L_28)
	.align		4
.L_28:
        /*00a0*/ 	.word	index@(.nv.constant0.triton_poi_fused__unsafe_index_add_mul_sub_41)
        /*00a4*/ 	.short	0x0210
        /*00a6*/ 	.short	0x0034


	//----- nvinfo : EIATTR_SW_WAR
	.align		4
.L_29:
        /*00a8*/ 	.byte	0x04, 0x36
        /*00aa*/ 	.short	(.L_31 - .L_30)
.L_30:
        /*00ac*/ 	.word	0x00000008
.L_31:


//--------------------- .nv.callgraph             --------------------------
	.section	.nv.callgraph,"",@"SHT_CUDA_CALLGRAPH"
	.align	4
	.sectionentsize	8
	.align		4
        /*0000*/ 	.word	0x00000000
	.align		4
        /*0004*/ 	.word	0xffffffff
	.align		4
        /*0008*/ 	.word	0x00000000
	.align		4
        /*000c*/ 	.word	0xfffffffe
	.align		4
        /*0010*/ 	.word	0x00000000
	.align		4
        /*0014*/ 	.word	0xfffffffd
	.align		4
        /*0018*/ 	.word	0x00000000
	.align		4
        /*001c*/ 	.word	0xfffffffc


//--------------------- .text.triton_poi_fused__unsafe_index_add_mul_sub_41 --------------------------
	.section	.text.triton_poi_fused__unsafe_index_add_mul_sub_41,"ax",@progbits
	.align	128
        .global         triton_poi_fused__unsafe_index_add_mul_sub_41
        .type           triton_poi_fused__unsafe_index_add_mul_sub_41,@function
        .size           triton_poi_fused__unsafe_index_add_mul_sub_41,(.L_x_1 - triton_poi_fused__unsafe_index_add_mul_sub_41)
        .other          triton_poi_fused__unsafe_index_add_mul_sub_41,@"STO_CUDA_ENTRY STV_DEFAULT"
triton_poi_fused__unsafe_index_add_mul_sub_41:
.text.triton_poi_fused__unsafe_index_add_mul_sub_41:
[----:B------:R-:W-:Y:S01]  /*0000*/  LDC R1, c[0x0][0x28] ;  /* 0x00000a00ff017b82 */ /* 0x000fe20000000800 */
[----:B------:R-:W1:Y:S07]  /*0010*/  S2R R0, SR_TID.X ;  /* 0x0000000000007919 */ /* 0x000e6e0000002100 */
[----:B------:R-:W2:Y:S01]  /*0020*/  LDC.64 R8, c[0x0][0x218] ;  /* 0x00008600ff087b82 */ /* 0x000ea20000000a00 */
[----:B------:R-:W-:Y:S01]  /*0030*/  ULDC.64 UR4, c[0x0][0x208] ;  /* 0x0000820000047ab9 */ /* 0x000fe20000000a00 */
[----:B------:R-:W-:Y:S01]  /*0040*/  ULDC.64 UR6, c[0x0][0x220] ;  /* 0x0000880000067ab9 */ /* 0x000fe20000000a00 */
[----:B------:R-:W3:Y:S05]  /*0050*/  S2R R3, SR_CTAID.X ;  /* 0x0000000000037919 */ /* 0x000eea0000002500 */
[----:B------:R-:W4:Y:S01]  /*0060*/  LDC.64 R12, c[0x0][0x210] ;  /* 0x00008400ff0c7b82 */ /* 0x000f220000000a00 */
[----:B-1----:R-:W-:-:S05]  /*0070*/  IMAD.SHL.U32 R0, R0, 0x2, RZ ;  /* 0x0000000200007824 */ /* 0x002fca00078e00ff */
[----:B------:R-:W-:-:S05]  /*0080*/  LOP3.LUT R0, R0, 0x1fe, RZ, 0xc0, !PT ;  /* 0x000001fe00007812 */ /* 0x000fca00078ec0ff */
[----:B---3--:R-:W-:-:S05]  /*0090*/  IMAD R0, R3, 0x200, R0 ;  /* 0x0000020003007824 */ /* 0x008fca00078e0200 */
[----:B------:R-:W-:-:S04]  /*00a0*/  SHF.R.S32.HI R5, RZ, 0x1f, R0 ;  /* 0x0000001fff057819 */ /* 0x000fc80000011400 */
[----:B------:R-:W-:Y:S02]  /*00b0*/  LEA.HI R6, R5, R0, RZ, 0x3 ;  /* 0x0000000005067211 */ /* 0x000fe400078f18ff */
[----:B------:R-:W1:Y:S02]  /*00c0*/  LDC.64 R4, c[0x0][0x228] ;  /* 0x00008a00ff047b82 */ /* 0x000e640000000a00 */
[----:B------:R-:W-:-:S05]  /*00d0*/  LOP3.LUT R7, R6, 0xfffffff8, RZ, 0xc0, !PT ;  /* 0xfffffff806077812 */ /* 0x000fca00078ec0ff */
[----:B------:R-:W-:-:S04]  /*00e0*/  IMAD.IADD R2, R0, 0x1, -R7 ;  /* 0x0000000100027824 */ /* 0x000fc800078e0a07 */
[----:B--2---:R-:W-:Y:S01]  /*00f0*/  IMAD.WIDE R8, R2, 0x8, R8 ;  /* 0x0000000802087825 */ /* 0x004fe200078e0208 */
[----:B------:R-:W-:-:S05]  /*0100*/  SHF.R.S32.HI R14, RZ, 0x3, R6 ;  /* 0x00000003ff0e7819 */ /* 0x000fca0000011406 */
[----:B------:R-:W2:Y:S01]  /*0110*/  LDG.E.EL.128 R8, desc[UR4][R8.64] ;  /* 0x0000000408087981 */ /* 0x000ea2000c2e1d00 */
[----:B------:R-:W-:-:S04]  /*0120*/  LEA.HI R6, R14, R14, RZ, 0x3 ;  /* 0x0000000e0e067211 */ /* 0x000fc800078f18ff */
[----:B------:R-:W-:Y:S01]  /*0130*/  LOP3.LUT R15, R6, 0xfffffff8, RZ, 0xc0, !PT ;  /* 0xfffffff8060f7812 */ /* 0x000fe200078ec0ff */
[----:B-1----:R-:W-:-:S04]  /*0140*/  IMAD.WIDE R4, R2, 0x8, R4 ;  /* 0x0000000802047825 */ /* 0x002fc800078e0204 */
[----:B------:R-:W-:Y:S02]  /*0150*/  IMAD.IADD R15, R14, 0x1, -R15 ;  /* 0x000000010e0f7824 */ /* 0x000fe400078e0a0f */
[----:B------:R-:W3:Y:S02]  /*0160*/  LDG.E.EL.128 R4, desc[UR4][R4.64] ;  /* 0x0000000404047981 */ /* 0x000ee4000c2e1d00 */
[----:B----4-:R-:W-:-:S06]  /*0170*/  IMAD.WIDE R12, R15, 0x8, R12 ;  /* 0x000000080f0c7825 */ /* 0x010fcc00078e020c */
[----:B------:R-:W4:Y:S01]  /*0180*/  LDG.E.EL.64 R12, desc[UR4][R12.64] ;  /* 0x000000040c0c7981 */ /* 0x000f22000c2e1b00 */
[----:B------:R-:W-:-:S04]  /*0190*/  SHF.R.S32.HI R3, RZ, 0x16, R3 ;  /* 0x00000016ff037819 */ /* 0x000fc80000011403 */
[----:B------:R-:W-:-:S04]  /*01a0*/  SGXT R3, R3, 0x1 ;  /* 0x000000010303781a */ /* 0x000fc80000000200 */
[----:B------:R-:W-:Y:S02]  /*01b0*/  LEA.HI R3, R3, R0, RZ, 0x6 ;  /* 0x0000000003037211 */ /* 0x000fe400078f30ff */
[----:B--2---:R-:W-:Y:S02]  /*01c0*/  IADD3 R17, P2, R8, 0x6, RZ ;  /* 0x0000000608117810 */ /* 0x004fe40007f5e0ff */
[----:B------:R-:W-:Y:S02]  /*01d0*/  IADD3 R15, P1, R10, 0x6, RZ ;  /* 0x000000060a0f7810 */ /* 0x000fe40007f3e0ff */
[----:B------:R-:W-:Y:S01]  /*01e0*/  ISETP.GE.AND P0, PT, R9, RZ, PT ;  /* 0x000000ff0900720c */ /* 0x000fe20003f06270 */
[----:B------:R-:W-:Y:S01]  /*01f0*/  IMAD.X R21, RZ, RZ, R9, P2 ;  /* 0x000000ffff157224 */ /* 0x000fe200010e0609 */
[----:B------:R-:W-:Y:S01]  /*0200*/  ISETP.GE.AND P2, PT, R11, RZ, PT ;  /* 0x000000ff0b00720c */ /* 0x000fe20003f46270 */
[----:B------:R-:W-:Y:S01]  /*0210*/  IMAD.X R19, RZ, RZ, R11, P1 ;  /* 0x000000ffff137224 */ /* 0x000fe200008e060b */
[----:B------:R-:W-:-:S02]  /*0220*/  SEL R16, R17, R8, !P0 ;  /* 0x0000000811107207 */ /* 0x000fc40004000000 */
[----:B------:R-:W-:Y:S02]  /*0230*/  SEL R17, R21, R9, !P0 ;  /* 0x0000000915117207 */ /* 0x000fe40004000000 */
[----:B------:R-:W-:Y:S02]  /*0240*/  SEL R9, R15, R10, !P2 ;  /* 0x0000000a0f097207 */ /* 0x000fe40005000000 */
[----:B------:R-:W-:Y:S02]  /*0250*/  SEL R14, R19, R11, !P2 ;  /* 0x0000000b130e7207 */ /* 0x000fe40005000000 */
[----:B------:R-:W-:Y:S02]  /*0260*/  LEA R10, P1, R16, UR6, 0x2 ;  /* 0x00000006100a7c11 */ /* 0x000fe4000f8210ff */
[----:B---3--:R-:W-:Y:S02]  /*0270*/  IADD3 R15, P0, R4, 0x6, RZ ;  /* 0x00000006040f7810 */ /* 0x008fe40007f1e0ff */
[----:B------:R-:W-:-:S02]  /*0280*/  LEA R8, P2, R9, UR6, 0x2 ;  /* 0x0000000609087c11 */ /* 0x000fc4000f8410ff */
[----:B------:R-:W-:Y:S01]  /*0290*/  LEA.HI.X R11, R16, UR7, R17, 0x2, P1 ;  /* 0x00000007100b7c11 */ /* 0x000fe200088f1411 */
[----:B------:R-:W-:Y:S01]  /*02a0*/  IMAD.X R19, RZ, RZ, R5, P0 ;  /* 0x000000ffff137224 */ /* 0x000fe200000e0605 */
[----:B------:R-:W-:Y:S02]  /*02b0*/  LEA.HI.X R9, R9, UR7, R14, 0x2, P2 ;  /* 0x0000000709097c11 */ /* 0x000fe400090f140e */
[----:B------:R-:W-:Y:S02]  /*02c0*/  ISETP.GE.AND P1, PT, R5, RZ, PT ;  /* 0x000000ff0500720c */ /* 0x000fe40003f26270 */
[----:B------:R-:W-:Y:S02]  /*02d0*/  IADD3 R17, P2, R6, 0x6, RZ ;  /* 0x0000000606117810 */ /* 0x000fe40007f5e0ff */
[----:B------:R-:W-:Y:S02]  /*02e0*/  ISETP.GE.AND P0, PT, R7, RZ, PT ;  /* 0x000000ff0700720c */ /* 0x000fe40003f06270 */
[----:B------:R-:W-:-:S02]  /*02f0*/  SEL R4, R15, R4, !P1 ;  /* 0x000000040f047207 */ /* 0x000fc40004800000 */
[----:B------:R-:W-:Y:S01]  /*0300*/  SEL R15, R19, R5, !P1 ;  /* 0x00000005130f7207 */ /* 0x000fe20004800000 */
[----:B------:R-:W-:Y:S01]  /*0310*/  IMAD.X R19, RZ, RZ, R7, P2 ;  /* 0x000000ffff137224 */ /* 0x000fe200010e0607 */
[----:B------:R-:W-:Y:S02]  /*0320*/  SEL R5, R17, R6, !P0 ;  /* 0x0000000611057207 */ /* 0x000fe40004000000 */
[----:B----4-:R-:W-:Y:S02]  /*0330*/  IADD3 R17, P1, R12, 0x6, RZ ;  /* 0x000000060c117810 */ /* 0x010fe40007f3e0ff */
[----:B------:R-:W-:Y:S02]  /*0340*/  SEL R16, R19, R7, !P0 ;  /* 0x0000000713107207 */ /* 0x000fe40004000000 */
[----:B------:R-:W-:Y:S01]  /*0350*/  ISETP.GE.AND P0, PT, R13, RZ, PT ;  /* 0x000000ff0d00720c */ /* 0x000fe20003f06270 */
[----:B------:R-:W-:Y:S01]  /*0360*/  IMAD.X R7, RZ, RZ, R13, P1 ;  /* 0x000000ffff077224 */ /* 0x000fe200008e060d */
[----:B------:R-:W-:-:S02]  /*0370*/  LEA R14, P1, R4, UR6, 0x2 ;  /* 0x00000006040e7c11 */ /* 0x000fc4000f8210ff */
[----:B------:R-:W-:Y:S02]  /*0380*/  LEA R6, P2, R5, UR6, 0x2 ;  /* 0x0000000605067c11 */ /* 0x000fe4000f8410ff */
[----:B------:R-:W-:Y:S02]  /*0390*/  SEL R13, R7, R13, !P0 ;  /* 0x0000000d070d7207 */ /* 0x000fe40004000000 */
[----:B------:R-:W-:Y:S02]  /*03a0*/  LEA.HI.X R15, R4, UR7, R15, 0x2, P1 ;  /* 0x00000007040f7c11 */ /* 0x000fe400088f140f */
[----:B------:R-:W-:Y:S02]  /*03b0*/  LEA.HI.X R7, R5, UR7, R16, 0x2, P2 ;  /* 0x0000000705077c11 */ /* 0x000fe400090f1410 */
[----:B------:R-:W1:Y:S01]  /*03c0*/  LDC.64 R4, c[0x0][0x230] ;  /* 0x00008c00ff047b82 */ /* 0x000e620000000a00 */
[----:B------:R-:W-:Y:S02]  /*03d0*/  SEL R17, R17, R12, !P0 ;  /* 0x0000000c11117207 */ /* 0x000fe40004000000 */
[----:B------:R-:W-:Y:S01]  /*03e0*/  SHF.R.S32.HI R12, RZ, 0x6, R3 ;  /* 0x00000006ff0c7819 */ /* 0x000fe20000011403 */
[----:B------:R-:W-:-:S02]  /*03f0*/  IMAD R3, R13, 0x18, RZ ;  /* 0x000000180d037824 */ /* 0x000fc400078e02ff */
[----:B------:R-:W-:-:S04]  /*0400*/  IMAD.WIDE.U32 R10, R17, 0x18, R10 ;  /* 0x00000018110a7825 */ /* 0x000fc800078e000a */
[----:B------:R-:W-:-:S04]  /*0410*/  IMAD.WIDE.U32 R18, R17, 0x18, R8 ;  /* 0x0000001811127825 */ /* 0x000fc800078e0008 */
[----:B------:R-:W-:-:S04]  /*0420*/  IMAD.WIDE.U32 R14, R17, 0x18, R14 ;  /* 0x00000018110e7825 */ /* 0x000fc800078e000e */
[----:B------:R-:W-:-:S04]  /*0430*/  IMAD.WIDE.U32 R6, R17, 0x18, R6 ;  /* 0x0000001811067825 */ /* 0x000fc800078e0006 */
[----:B------:R-:W-:Y:S02]  /*0440*/  IMAD R17, R12, 0x24, RZ ;  /* 0x000000240c117824 */ /* 0x000fe400078e02ff */
[----:B------:R-:W-:Y:S02]  /*0450*/  IMAD.IADD R9, R11, 0x1, R3 ;  /* 0x000000010b097824 */ /* 0x000fe400078e0203 */
[C---:B------:R-:W-:Y:S02]  /*0460*/  IMAD.IADD R19, R3.reuse, 0x1, R19 ;  /* 0x0000000103137824 */ /* 0x040fe400078e0213 */
[C---:B------:R-:W-:Y:S02]  /*0470*/  IMAD.IADD R15, R3.reuse, 0x1, R15 ;  /* 0x00000001030f7824 */ /* 0x040fe400078e020f */
[----:B------:R-:W-:Y:S02]  /*0480*/  IMAD.MOV.U32 R8, RZ, RZ, R10 ;  /* 0x000000ffff087224 */ /* 0x000fe400078e000a */
[----:B------:R-:W-:-:S02]  /*0490*/  IMAD.IADD R13, R3, 0x1, R7 ;  /* 0x00000001030d7824 */ /* 0x000fc400078e0207 */
[----:B------:R-:W-:Y:S02]  /*04a0*/  IMAD.MOV.U32 R12, RZ, RZ, R6 ;  /* 0x000000ffff0c7224 */ /* 0x000fe400078e0006 */
[----:B------:R-:W-:-:S04]  /*04b0*/  IMAD.WIDE R8, R17, 0x4, R8 ;  /* 0x0000000411087825 */ /* 0x000fc800078e0208 */
[C---:B------:R-:W-:Y:S02]  /*04c0*/  IMAD.WIDE R10, R17.reuse, 0x4, R18 ;  /* 0x00000004110a7825 */ /* 0x040fe400078e0212 */
[----:B------:R-:W2:Y:S02]  /*04d0*/  LDG.E.EL R9, desc[UR4][R8.64] ;  /* 0x0000000408097981 */ /* 0x000ea4000c2e1900 */
[C---:B------:R-:W-:Y:S02]  /*04e0*/  IMAD.WIDE R6, R17.reuse, 0x4, R14 ;  /* 0x0000000411067825 */ /* 0x040fe400078e020e */
[----:B------:R-:W3:Y:S02]  /*04f0*/  LDG.E.EL R10, desc[UR4][R10.64] ;  /* 0x000000040a0a7981 */ /* 0x000ee4000c2e1900 */
[----:B------:R-:W-:Y:S02]  /*0500*/  IMAD.WIDE R12, R17, 0x4, R12 ;  /* 0x00000004110c7825 */ /* 0x000fe400078e020c */
[----:B------:R-:W2:Y:S02]  /*0510*/  LDG.E.EL R6, desc[UR4][R6.64] ;  /* 0x0000000406067981 */ /* 0x000ea4000c2e1900 */
[----:B-1----:R-:W-:-:S02]  /*0520*/  IMAD.WIDE R4, R2, 0x4, R4 ;  /* 0x0000000402047825 */ /* 0x002fc400078e0204 */
[----:B------:R-:W3:Y:S01]  /*0530*/  LDG.E.EL R13, desc[UR4][R12.64] ;  /* 0x000000040c0d7981 */ /* 0x000ee2000c2e1900 */
[----:B------:R-:W1:Y:S03]  /*0540*/  LDC.64 R2, c[0x0][0x238] ;  /* 0x00008e00ff027b82 */ /* 0x000e660000000a00 */
[----:B------:R-:W4:Y:S01]  /*0550*/  LDG.E.EL.64 R4, desc[UR4][R4.64] ;  /* 0x0000000404047981 */ /* 0x000f22000c2e1b00 */
[----:B-1----:R-:W-:-:S04]  /*0560*/  IMAD.WIDE R2, R0, 0x4, R2 ;  /* 0x0000000400027825 */ /* 0x002fc800078e0202 */
[----:B--2---:R-:W-:Y:S01]  /*0570*/  FADD R14, -R9, R6 ;  /* 0x00000006090e7221 */ /* 0x004fe20000000100 */
[----:B---3--:R-:W-:-:S03]  /*0580*/  FADD R15, -R10, R13 ;  /* 0x0000000d0a0f7221 */ /* 0x008fc60000000100 */
[----:B----4-:R-:W-:Y:S01]  /*0590*/  FFMA R14, R4, R14, R9 ;  /* 0x0000000e040e7223 */ /* 0x010fe20000000009 */
[----:B------:R-:W-:-:S05]  /*05a0*/  FFMA R15, R5, R15, R10 ;  /* 0x0000000f050f7223 */ /* 0x000fca000000000a */
[----:B------:R-:W-:Y:S01]  /*05b0*/  STG.E.64 desc[UR4][R2.64], R14 ;  /* 0x0000000e02007986 */ /* 0x000fe2000c101b04 */
[----:B------:R-:W-:Y:S05]  /*05c0*/  EXIT ;  /* 0x000000000000794d */ /* 0x000fea0003800000 */
.L_x_0:
[----:B------:R-:W-:-:S00]  /*05d0*/  BRA `(.L_x_0) ;  /* 0xfffffffc00fc7947 */ /* 0x000fc0000383ffff */
[----:B------:R-:W-:-:S00]  /*05e0*/  NOP ;  /* 0x0000000000007918 */ /* 0x000fc00000000000 */
        /* <DEDUP_REMOVED lines=9> */
.L_x_1:


//--------------------- .nv.constant0.triton_poi_fused__unsafe_index_add_mul_sub_41 --------------------------
	.section	.nv.constant0.triton_poi_fused__unsafe_index_add_mul_sub_41,"a",@progbits
	.sectionflags	@""
	.align	4
.nv.constant0.triton_poi_fused__unsafe_index_add_mul_sub_41:
	.zero		580
